//
// Generated by NVIDIA NVVM Compiler
//
// Compiler Build ID: CL-36424714
// Cuda compilation tools, release 13.0, V13.0.88
// Based on NVVM 20.0.0
//

.version 9.0
.target sm_100
.address_size 64

	// .globl	_Z7mat_mulPfS_S_
// _ZZ7mat_mulPfS_S_E3Mds has been demoted
// _ZZ7mat_mulPfS_S_E3Nds has been demoted

.visible .entry _Z7mat_mulPfS_S_(
	.param .u64 .ptr .align 1 _Z7mat_mulPfS_S__param_0,
	.param .u64 .ptr .align 1 _Z7mat_mulPfS_S__param_1,
	.param .u64 .ptr .align 1 _Z7mat_mulPfS_S__param_2
)
{
	.reg .pred 	%p<22>;
	.reg .b32 	%r<26>;
	.reg .b32 	%f<43>;
	.reg .b64 	%rd<21>;
	// demoted variable
	.shared .align 4 .b8 _ZZ7mat_mulPfS_S_E3Mds[16];
	// demoted variable
	.shared .align 4 .b8 _ZZ7mat_mulPfS_S_E3Nds[16];
	ld.param.u64 	%rd4, [_Z7mat_mulPfS_S__param_0];
	ld.param.u64 	%rd5, [_Z7mat_mulPfS_S__param_1];
	ld.param.u64 	%rd3, [_Z7mat_mulPfS_S__param_2];
	cvta.to.global.u64 	%rd1, %rd5;
	cvta.to.global.u64 	%rd2, %rd4;
	mov.u32 	%r10, %ctaid.x;
	mov.u32 	%r11, %ctaid.y;
	mov.u32 	%r12, %tid.x;
	mov.u32 	%r2, %tid.y;
	shl.b32 	%r13, %r11, 1;
	add.s32 	%r3, %r13, %r2;
	shl.b32 	%r14, %r10, 1;
	add.s32 	%r4, %r14, %r12;
	setp.gt.u32 	%p1, %r3, 3;
	mul.lo.s32 	%r5, %r3, 5;
	setp.gt.u32 	%p2, %r12, 4;
	mov.f32 	%f37, 0f00000000;
	or.pred  	%p3, %p1, %p2;
	@%p3 bra 	$L__BB0_2;
	add.s32 	%r15, %r12, %r5;
	mul.wide.u32 	%rd6, %r15, 4;
	add.s64 	%rd7, %rd2, %rd6;
	ld.global.f32 	%f37, [%rd7];
$L__BB0_2:
	shl.b32 	%r16, %r2, 3;
	mov.u32 	%r17, _ZZ7mat_mulPfS_S_E3Mds;
	add.s32 	%r6, %r17, %r16;
	shl.b32 	%r18, %r12, 2;
	add.s32 	%r7, %r6, %r18;
	setp.gt.u32 	%p4, %r4, 5;
	st.shared.f32 	[%r7], %f37;
	setp.gt.u32 	%p5, %r2, 4;
	mov.f32 	%f38, 0f00000000;
	or.pred  	%p6, %p5, %p4;
	@%p6 bra 	$L__BB0_4;
	mad.lo.s32 	%r19, %r2, 6, %r4;
	mul.wide.u32 	%rd8, %r19, 4;
	add.s64 	%rd9, %rd1, %rd8;
	ld.global.f32 	%f38, [%rd9];
$L__BB0_4:
	mov.u32 	%r21, _ZZ7mat_mulPfS_S_E3Nds;
	add.s32 	%r9, %r21, %r18;
	add.s32 	%r8, %r9, %r16;
	setp.gt.u32 	%p7, %r3, 3;
	st.shared.f32 	[%r8], %f38;
	bar.sync 	0;
	ld.shared.f32 	%f19, [%r6];
	ld.shared.f32 	%f20, [%r9];
	fma.rn.f32 	%f21, %f19, %f20, 0f00000000;
	ld.shared.f32 	%f22, [%r6+4];
	ld.shared.f32 	%f23, [%r9+8];
	fma.rn.f32 	%f5, %f22, %f23, %f21;
	bar.sync 	0;
	setp.gt.u32 	%p8, %r12, 2;
	mov.f32 	%f39, 0f00000000;
	or.pred  	%p9, %p7, %p8;
	@%p9 bra 	$L__BB0_6;
	add.s32 	%r23, %r12, %r5;
	mul.wide.u32 	%rd10, %r23, 4;
	add.s64 	%rd11, %rd2, %rd10;
	ld.global.f32 	%f39, [%rd11+8];
$L__BB0_6:
	setp.gt.u32 	%p10, %r4, 5;
	st.shared.f32 	[%r7], %f39;
	setp.gt.u32 	%p11, %r2, 2;
	mov.f32 	%f40, 0f00000000;
	or.pred  	%p12, %p11, %p10;
	@%p12 bra 	$L__BB0_8;
	mad.lo.s32 	%r24, %r2, 6, %r4;
	mul.wide.u32 	%rd12, %r24, 4;
	add.s64 	%rd13, %rd1, %rd12;
	ld.global.f32 	%f40, [%rd13+48];
$L__BB0_8:
	setp.gt.u32 	%p13, %r3, 3;
	st.shared.f32 	[%r8], %f40;
	bar.sync 	0;
	ld.shared.f32 	%f26, [%r6];
	ld.shared.f32 	%f27, [%r9];
	fma.rn.f32 	%f28, %f26, %f27, %f5;
	ld.shared.f32 	%f29, [%r6+4];
	ld.shared.f32 	%f30, [%r9+8];
	fma.rn.f32 	%f10, %f29, %f30, %f28;
	bar.sync 	0;
	setp.ne.s32 	%p14, %r12, 0;
	mov.f32 	%f41, 0f00000000;
	or.pred  	%p15, %p13, %p14;
	@%p15 bra 	$L__BB0_10;
	mul.wide.u32 	%rd14, %r5, 4;
	add.s64 	%rd15, %rd2, %rd14;
	ld.global.f32 	%f41, [%rd15+16];
$L__BB0_10:
	setp.gt.u32 	%p16, %r4, 5;
	st.shared.f32 	[%r7], %f41;
	setp.ne.s32 	%p17, %r2, 0;
	mov.f32 	%f42, 0f00000000;
	or.pred  	%p18, %p17, %p16;
	@%p18 bra 	$L__BB0_12;
	mul.wide.u32 	%rd16, %r4, 4;
	add.s64 	%rd17, %rd1, %rd16;
	ld.global.f32 	%f42, [%rd17+96];
$L__BB0_12:
	setp.gt.u32 	%p19, %r4, 5;
	setp.gt.u32 	%p20, %r3, 3;
	st.shared.f32 	[%r8], %f42;
	bar.sync 	0;
	ld.shared.f32 	%f32, [%r6];
	ld.shared.f32 	%f33, [%r9];
	fma.rn.f32 	%f34, %f32, %f33, %f10;
	ld.shared.f32 	%f35, [%r6+4];
	ld.shared.f32 	%f36, [%r9+8];
	fma.rn.f32 	%f15, %f35, %f36, %f34;
	bar.sync 	0;
	or.pred  	%p21, %p20, %p19;
	@%p21 bra 	$L__BB0_14;
	mad.lo.s32 	%r25, %r3, 6, %r4;
	cvta.to.global.u64 	%rd18, %rd3;
	mul.wide.u32 	%rd19, %r25, 4;
	add.s64 	%rd20, %rd18, %rd19;
	st.global.f32 	[%rd20], %f15;
$L__BB0_14:
	ret;

}


// ===== COMPILED SASS (sm_100) =====

	.target	sm_100

	.elftype	@"ET_EXEC"


//--------------------- .note.nv.tkinfo           --------------------------
	.section	.note.nv.tkinfo,"",@"SHT_NOTE"
	.sectionflags	@"SHF_NOTE_NV_TKINFO"
	.tkinfo
        /*0018*/ 	.word	0x00000002
        /*0030*/ 	.string	""
        /*0030*/ 	.string	"ptxas"
        /*0030*/ 	.string	"Cuda compilation tools, release 13.0, V13.0.88"
        /*0030*/ 	.string	"Build cuda_13.0.r13.0/compiler.36424714_0"
        /*0030*/ 	.string	"-arch sm_100 -m 64 "



//--------------------- .note.nv.cuinfo           --------------------------
	.section	.note.nv.cuinfo,"",@"SHT_NOTE"
	.sectionflags	@"SHF_NOTE_NV_CUINFO"
        /*0018*/ 	.short	0x0002
        /*001a*/ 	.short	0x0064
        /*001c*/ 	.short	0x0082
	.zero		2


//--------------------- .nv.info                  --------------------------
	.section	.nv.info,"",@"SHT_CUDA_INFO"
	.align	4


	//----- nvinfo : EIATTR_REGCOUNT
	.align		4
        /*0000*/ 	.byte	0x04, 0x2f
        /*0002*/ 	.short	(.L_1 - .L_0)
	.align		4
.L_0:
        /*0004*/ 	.word	index@(_Z7mat_mulPfS_S_)
        /*0008*/ 	.word	0x0000001c


	//----- nvinfo : EIATTR_FRAME_SIZE
	.align		4
.L_1:
        /*000c*/ 	.byte	0x04, 0x11
        /*000e*/ 	.short	(.L_3 - .L_2)
	.align		4
.L_2:
        /*0010*/ 	.word	index@(_Z7mat_mulPfS_S_)
        /*0014*/ 	.word	0x00000000


	//----- nvinfo : EIATTR_MIN_STACK_SIZE
	.align		4
.L_3:
        /*0018*/ 	.byte	0x04, 0x12
        /*001a*/ 	.short	(.L_5 - .L_4)
	.align		4
.L_4:
        /*001c*/ 	.word	index@(_Z7mat_mulPfS_S_)
        /*0020*/ 	.word	0x00000000
.L_5:


//--------------------- .nv.compat                --------------------------
	.section	.nv.compat,"",@"SHT_CUDA_COMPAT_INFO"
	.align	4
        /*0000*/ 	.byte	0x02, 0x09, 0x00, 0x00, 0x02, 0x02, 0x01, 0x00, 0x02, 0x05, 0x05, 0x00, 0x03, 0x07, 0x01, 0x01
        /*0010*/ 	.byte	0x02, 0x03, 0x00, 0x00, 0x02, 0x06, 0x01, 0x00, 0x04, 0x0b, 0x08, 0x00, 0x09, 0x00, 0x00, 0x00
        /*0020*/ 	.byte	0x00, 0x00, 0x00, 0x00


//--------------------- .nv.info._Z7mat_mulPfS_S_ --------------------------
	.section	.nv.info._Z7mat_mulPfS_S_,"",@"SHT_CUDA_INFO"
	.sectionflags	@""
	.align	4


	//----- nvinfo : EIATTR_CUDA_API_VERSION
	.align		4
        /*0000*/ 	.byte	0x04, 0x37
        /*0002*/ 	.short	(.L_7 - .L_6)
.L_6:
        /*0004*/ 	.word	0x00000082


	//----- nvinfo : EIATTR_KPARAM_INFO
	.align		4
.L_7:
        /*0008*/ 	.byte	0x04, 0x17
        /*000a*/ 	.short	(.L_9 - .L_8)
.L_8:
        /*000c*/ 	.word	0x00000000
        /*0010*/ 	.short	0x0002
        /*0012*/ 	.short	0x0010
        /*0014*/ 	.byte	0x00, 0xf5, 0x21, 0x00


	//----- nvinfo : EIATTR_KPARAM_INFO
	.align		4
.L_9:
        /*0018*/ 	.byte	0x04, 0x17
        /*001a*/ 	.short	(.L_11 - .L_10)
.L_10:
        /*001c*/ 	.word	0x00000000
        /*0020*/ 	.short	0x0001
        /*0022*/ 	.short	0x0008
        /*0024*/ 	.byte	0x00, 0xf5, 0x21, 0x00


	//----- nvinfo : EIATTR_KPARAM_INFO
	.align		4
.L_11:
        /*0028*/ 	.byte	0x04, 0x17
        /*002a*/ 	.short	(.L_13 - .L_12)
.L_12:
        /*002c*/ 	.word	0x00000000
        /*0030*/ 	.short	0x0000
        /*0032*/ 	.short	0x0000
        /*0034*/ 	.byte	0x00, 0xf5, 0x21, 0x00


	//----- nvinfo : EIATTR_SPARSE_MMA_MASK
	.align		4
.L_13:
        /*0038*/ 	.byte	0x03, 0x50
        /*003a*/ 	.short	0x0000


	//----- nvinfo : EIATTR_MAXREG_COUNT
	.align		4
        /*003c*/ 	.byte	0x03, 0x1b
        /*003e*/ 	.short	0x00ff


	//----- nvinfo : EIATTR_NUM_BARRIERS
	.align		4
        /*0040*/ 	.byte	0x02, 0x4c
        /*0042*/ 	.byte	0x01
	.zero		1


	//----- nvinfo : EIATTR_MERCURY_ISA_VERSION
	.align		4
        /*0044*/ 	.byte	0x03, 0x5f
        /*0046*/ 	.short	0x0101


	//----- nvinfo : EIATTR_VRC_CTA_INIT_COUNT
	.align		4
        /*0048*/ 	.byte	0x02, 0x4a
	.zero		1
	.zero		1


	//----- nvinfo : EIATTR_EXIT_INSTR_OFFSETS
	.align		4
        /*004c*/ 	.byte	0x04, 0x1c
        /*004e*/ 	.short	(.L_15 - .L_14)


	//   ....[0]....
.L_14:
        /*0050*/ 	.word	0x000004c0


	//   ....[1]....
        /*0054*/ 	.word	0x00000570


	//----- nvinfo : EIATTR_CBANK_PARAM_SIZE
	.align		4
.L_15:
        /*0058*/ 	.byte	0x03, 0x19
        /*005a*/ 	.short	0x0018


	//----- nvinfo : EIATTR_PARAM_CBANK
	.align		4
        /*005c*/ 	.byte	0x04, 0x0a
        /*005e*/ 	.short	(.L_17 - .L_16)
	.align		4
.L_16:
        /*0060*/ 	.word	index@(.nv.constant0._Z7mat_mulPfS_S_)
        /*0064*/ 	.short	0x0380
        /*0066*/ 	.short	0x0018


	//----- nvinfo : EIATTR_SW_WAR
	.align		4
.L_17:
        /*0068*/ 	.byte	0x04, 0x36
        /*006a*/ 	.short	(.L_19 - .L_18)
.L_18:
        /*006c*/ 	.word	0x00000008
.L_19:


//--------------------- .nv.callgraph             --------------------------
	.section	.nv.callgraph,"",@"SHT_CUDA_CALLGRAPH"
	.align	4
	.sectionentsize	8
	.align		4
        /*0000*/ 	.word	0x00000000
	.align		4
        /*0004*/ 	.word	0xffffffff
	.align		4
        /*0008*/ 	.word	0x00000000
	.align		4
        /*000c*/ 	.word	0xfffffffe
	.align		4
        /*0010*/ 	.word	0x00000000
	.align		4
        /*0014*/ 	.word	0xfffffffd
	.align		4
        /*0018*/ 	.word	0x00000000
	.align		4
        /*001c*/ 	.word	0xfffffffc


//--------------------- .text._Z7mat_mulPfS_S_    --------------------------
	.section	.text._Z7mat_mulPfS_S_,"ax",@progbits
	.align	128
        .global         _Z7mat_mulPfS_S_
        .type           _Z7mat_mulPfS_S_,@function
        .size           _Z7mat_mulPfS_S_,(.L_x_1 - _Z7mat_mulPfS_S_)
        .other          _Z7mat_mulPfS_S_,@"STO_CUDA_ENTRY STV_DEFAULT"
_Z7mat_mulPfS_S_:
.text._Z7mat_mulPfS_S_:
[----:B------:R-:W-:Y:S01]  /*0000*/  LDC R1, c[0x0][0x37c] ;  /* 0x0000df00ff017b82 */ /* 0x000fe20000000800 */
[----:B------:R-:W0:Y:S01]  /*0010*/  S2R R15, SR_TID.X ;  /* 0x00000000000f7919 */ /* 0x000e220000002100 */
[----:B------:R-:W1:Y:S01]  /*0020*/  LDCU.64 UR8, c[0x0][0x358] ;  /* 0x00006b00ff0877ac */ /* 0x000e620008000a00 */
[----:B------:R-:W-:Y:S01]  /*0030*/  CS2R R18, SRZ ;  /* 0x0000000000127805 */ /* 0x000fe2000001ff00 */
[----:B------:R-:W2:Y:S01]  /*0040*/  S2R R2, SR_CTAID.X ;  /* 0x0000000000027919 */ /* 0x000ea20000002500 */
[----:B------:R-:W3:Y:S01]  /*0050*/  S2R R3, SR_CTAID.Y ;  /* 0x0000000000037919 */ /* 0x000ee20000002600 */
[----:B------:R-:W3:Y:S01]  /*0060*/  S2R R14, SR_TID.Y ;  /* 0x00000000000e7919 */ /* 0x000ee20000002200 */
[----:B0-----:R-:W-:Y:S01]  /*0070*/  ISETP.GT.U32.AND P1, PT, R15, 0x4, PT ;  /* 0x000000040f00780c */ /* 0x001fe20003f24070 */
[----:B--2---:R-:W-:-:S05]  /*0080*/  IMAD R5, R2, 0x2, R15 ;  /* 0x0000000202057824 */ /* 0x004fca00078e020f */
[----:B------:R-:W-:Y:S02]  /*0090*/  ISETP.GT.U32.AND P0, PT, R5, 0x5, PT ;  /* 0x000000050500780c */ /* 0x000fe40003f04070 */
[----:B---3--:R-:W-:Y:S02]  /*00a0*/  LEA R0, R3, R14, 0x1 ;  /* 0x0000000e03007211 */ /* 0x008fe400078e08ff */
[----:B------:R-:W-:Y:S02]  /*00b0*/  ISETP.GT.U32.OR P2, PT, R14, 0x4, P0 ;  /* 0x000000040e00780c */ /* 0x000fe40000744470 */
[C---:B------:R-:W-:Y:S01]  /*00c0*/  ISETP.GT.U32.OR P1, PT, R0.reuse, 0x3, P1 ;  /* 0x000000030000780c */ /* 0x040fe20000f24470 */
[----:B------:R-:W-:-:S10]  /*00d0*/  IMAD R8, R0, 0x5, RZ ;  /* 0x0000000500087824 */ /* 0x000fd400078e02ff */
[----:B------:R-:W0:Y:S01]  /*00e0*/  @!P2 LDC.64 R10, c[0x0][0x388] ;  /* 0x0000e200ff0aab82 */ /* 0x000e220000000a00 */
[----:B------:R-:W-:Y:S01]  /*00f0*/  @!P2 IMAD R9, R14, 0x6, R5 ;  /* 0x000000060e09a824 */ /* 0x000fe200078e0205 */
[----:B------:R-:W-:-:S06]  /*0100*/  @!P1 IADD3 R7, PT, PT, R8, R15, RZ ;  /* 0x0000000f08079210 */ /* 0x000fcc0007ffe0ff */
[----:B------:R-:W2:Y:S01]  /*0110*/  @!P1 LDC.64 R2, c[0x0][0x380] ;  /* 0x0000e000ff029b82 */ /* 0x000ea20000000a00 */
[----:B0-----:R-:W-:-:S05]  /*0120*/  @!P2 IMAD.WIDE.U32 R10, R9, 0x4, R10 ;  /* 0x00000004090aa825 */ /* 0x001fca00078e000a */
[----:B-1----:R0:W3:Y:S01]  /*0130*/  @!P2 LDG.E R19, desc[UR8][R10.64] ;  /* 0x000000080a13a981 */ /* 0x0020e2000c1e1900 */
[----:B--2---:R-:W-:-:S05]  /*0140*/  @!P1 IMAD.WIDE.U32 R2, R7, 0x4, R2 ;  /* 0x0000000407029825 */ /* 0x004fca00078e0002 */
[----:B------:R1:W2:Y:S01]  /*0150*/  @!P1 LDG.E R18, desc[UR8][R2.64] ;  /* 0x0000000802129981 */ /* 0x0002a2000c1e1900 */
[----:B------:R-:W4:Y:S01]  /*0160*/  S2UR UR6, SR_CgaCtaId ;  /* 0x00000000000679c3 */ /* 0x000f220000008800 */
[----:B------:R-:W-:Y:S02]  /*0170*/  UMOV UR4, 0x400 ;  /* 0x0000040000047882 */ /* 0x000fe40000000000 */
[----:B------:R-:W-:Y:S01]  /*0180*/  UIADD3 UR5, UPT, UPT, UR4, 0x10, URZ ;  /* 0x0000001004057890 */ /* 0x000fe2000fffe0ff */
[----:B------:R-:W-:Y:S02]  /*0190*/  ISETP.GT.U32.AND P1, PT, R15, 0x2, PT ;  /* 0x000000020f00780c */ /* 0x000fe40003f24070 */
[----:B------:R-:W-:Y:S02]  /*01a0*/  ISETP.GT.U32.OR P2, PT, R14, 0x2, P0 ;  /* 0x000000020e00780c */ /* 0x000fe40000744470 */
[----:B------:R-:W-:-:S11]  /*01b0*/  ISETP.GT.U32.OR P1, PT, R0, 0x3, P1 ;  /* 0x000000030000780c */ /* 0x000fd60000f24470 */
[----:B------:R-:W5:Y:S01]  /*01c0*/  @!P2 LDC.64 R16, c[0x0][0x388] ;  /* 0x0000e200ff10ab82 */ /* 0x000f620000000a00 */
[----:B----4-:R-:W-:Y:S02]  /*01d0*/  ULEA UR4, UR6, UR4, 0x18 ;  /* 0x0000000406047291 */ /* 0x010fe4000f8ec0ff */
[----:B------:R-:W-:-:S05]  /*01e0*/  ULEA UR5, UR6, UR5, 0x18 ;  /* 0x0000000506057291 */ /* 0x000fca000f8ec0ff */
[----:B------:R-:W4:Y:S01]  /*01f0*/  @!P1 LDC.64 R6, c[0x0][0x380] ;  /* 0x0000e000ff069b82 */ /* 0x000f220000000a00 */
[----:B------:R-:W-:Y:S02]  /*0200*/  LEA R13, R14, UR4, 0x3 ;  /* 0x000000040e0d7c11 */ /* 0x000fe4000f8e18ff */
[----:B------:R-:W-:-:S03]  /*0210*/  LEA R4, R15, UR5, 0x2 ;  /* 0x000000050f047c11 */ /* 0x000fc6000f8e10ff */
[----:B0-----:R-:W-:Y:S02]  /*0220*/  IMAD R11, R15, 0x4, R13 ;  /* 0x000000040f0b7824 */ /* 0x001fe400078e020d */
[----:B------:R-:W-:Y:S01]  /*0230*/  IMAD R12, R14, 0x8, R4 ;  /* 0x000000080e0c7824 */ /* 0x000fe200078e0204 */
[----:B-1----:R-:W-:Y:S01]  /*0240*/  @!P1 IADD3 R3, PT, PT, R8, R15, RZ ;  /* 0x0000000f08039210 */ /* 0x002fe20007ffe0ff */
[----:B------:R-:W-:-:S04]  /*0250*/  @!P2 IMAD R9, R14, 0x6, R5 ;  /* 0x000000060e09a824 */ /* 0x000fc800078e0205 */
[----:B-----5:R-:W-:-:S04]  /*0260*/  @!P2 IMAD.WIDE.U32 R16, R9, 0x4, R16 ;  /* 0x000000040910a825 */ /* 0x020fc800078e0010 */
[----:B----4-:R-:W-:Y:S01]  /*0270*/  @!P1 IMAD.WIDE.U32 R6, R3, 0x4, R6 ;  /* 0x0000000403069825 */ /* 0x010fe200078e0006 */
[----:B------:R-:W-:Y:S01]  /*0280*/  CS2R R20, SRZ ;  /* 0x0000000000147805 */ /* 0x000fe2000001ff00 */
[----:B--2---:R-:W-:Y:S04]  /*0290*/  STS [R11], R18 ;  /* 0x000000120b007388 */ /* 0x004fe80000000800 */
[----:B---3--:R0:W-:Y:S01]  /*02a0*/  STS [R12], R19 ;  /* 0x000000130c007388 */ /* 0x0081e20000000800 */
[----:B------:R-:W-:Y:S06]  /*02b0*/  BAR.SYNC.DEFER_BLOCKING 0x0 ;  /* 0x0000000000007b1d */ /* 0x000fec0000010000 */
[----:B------:R1:W2:Y:S04]  /*02c0*/  LDS R9, [R4] ;  /* 0x0000000004097984 */ /* 0x0002a80000000800 */
[----:B------:R1:W3:Y:S04]  /*02d0*/  LDS R10, [R4+0x8] ;  /* 0x00000800040a7984 */ /* 0x0002e80000000800 */
[----:B------:R1:W4:Y:S01]  /*02e0*/  LDS.64 R2, [R13] ;  /* 0x000000000d027984 */ /* 0x0003220000000a00 */
[----:B------:R-:W-:Y:S06]  /*02f0*/  BAR.SYNC.DEFER_BLOCKING 0x0 ;  /* 0x0000000000007b1d */ /* 0x000fec0000010000 */
[----:B------:R-:W5:Y:S04]  /*0300*/  @!P1 LDG.E R20, desc[UR8][R6.64+0x8] ;  /* 0x0000080806149981 */ /* 0x000f68000c1e1900 */
[----:B------:R1:W2:Y:S01]  /*0310*/  @!P2 LDG.E R21, desc[UR8][R16.64+0x30] ;  /* 0x000030081015a981 */ /* 0x0002a2000c1e1900 */
[----:B------:R-:W-:-:S04]  /*0320*/  ISETP.NE.AND P1, PT, R15, RZ, PT ;  /* 0x000000ff0f00720c */ /* 0x000fc80003f25270 */
[----:B------:R-:W-:Y:S02]  /*0330*/  ISETP.GT.U32.OR P1, PT, R0, 0x3, P1 ;  /* 0x000000030000780c */ /* 0x000fe40000f24470 */
[----:B------:R-:W-:-:S11]  /*0340*/  ISETP.NE.OR P2, PT, R14, RZ, P0 ;  /* 0x000000ff0e00720c */ /* 0x000fd60000745670 */
[----:B0-----:R-:W0:Y:S08]  /*0350*/  @!P1 LDC.64 R18, c[0x0][0x380] ;  /* 0x0000e000ff129b82 */ /* 0x001e300000000a00 */
[----:B------:R-:W1:Y:S01]  /*0360*/  @!P2 LDC.64 R14, c[0x0][0x388] ;  /* 0x0000e200ff0eab82 */ /* 0x000e620000000a00 */
[----:B0-----:R-:W-:-:S04]  /*0370*/  @!P1 IMAD.WIDE.U32 R18, R8, 0x4, R18 ;  /* 0x0000000408129825 */ /* 0x001fc800078e0012 */
[----:B------:R-:W-:Y:S01]  /*0380*/  HFMA2 R22, -RZ, RZ, 0, 0 ;  /* 0x00000000ff167431 */ /* 0x000fe200000001ff */
[----:B------:R-:W-:Y:S01]  /*0390*/  MOV R25, RZ ;  /* 0x000000ff00197202 */ /* 0x000fe20000000f00 */
[----:B-1----:R-:W-:Y:S01]  /*03a0*/  @!P2 IMAD.WIDE.U32 R16, R5, 0x4, R14 ;  /* 0x000000040510a825 */ /* 0x002fe200078e000e */
[----:B-----5:R0:W-:Y:S04]  /*03b0*/  STS [R11], R20 ;  /* 0x000000140b007388 */ /* 0x0201e80000000800 */
[----:B--2---:R0:W-:Y:S01]  /*03c0*/  STS [R12], R21 ;  /* 0x000000150c007388 */ /* 0x0041e20000000800 */
[----:B------:R-:W-:Y:S06]  /*03d0*/  BAR.SYNC.DEFER_BLOCKING 0x0 ;  /* 0x0000000000007b1d */ /* 0x000fec0000010000 */
[----:B------:R0:W1:Y:S04]  /*03e0*/  LDS R8, [R4] ;  /* 0x0000000004087984 */ /* 0x0000680000000800 */
[----:B------:R0:W2:Y:S04]  /*03f0*/  LDS R23, [R4+0x8] ;  /* 0x0000080004177984 */ /* 0x0000a80000000800 */
[----:B------:R0:W0:Y:S01]  /*0400*/  LDS.64 R6, [R13] ;  /* 0x000000000d067984 */ /* 0x0000220000000a00 */
[----:B------:R-:W-:Y:S06]  /*0410*/  BAR.SYNC.DEFER_BLOCKING 0x0 ;  /* 0x0000000000007b1d */ /* 0x000fec0000010000 */
[----:B------:R-:W5:Y:S04]  /*0420*/  @!P1 LDG.E R22, desc[UR8][R18.64+0x10] ;  /* 0x0000100812169981 */ /* 0x000f68000c1e1900 */
[----:B------:R-:W3:Y:S01]  /*0430*/  @!P2 LDG.E R25, desc[UR8][R16.64+0x60] ;  /* 0x000060081019a981 */ /* 0x000ee2000c1e1900 */
[----:B------:R-:W-:-:S03]  /*0440*/  ISETP.GT.U32.OR P0, PT, R0, 0x3, P0 ;  /* 0x000000030000780c */ /* 0x000fc60000704470 */
[----:B-----5:R0:W-:Y:S04]  /*0450*/  STS [R11], R22 ;  /* 0x000000160b007388 */ /* 0x0201e80000000800 */
[----:B---3--:R3:W-:Y:S01]  /*0460*/  STS [R12], R25 ;  /* 0x000000190c007388 */ /* 0x0087e20000000800 */
[----:B------:R-:W-:Y:S06]  /*0470*/  BAR.SYNC.DEFER_BLOCKING 0x0 ;  /* 0x0000000000007b1d */ /* 0x000fec0000010000 */
[----:B------:R3:W0:Y:S04]  /*0480*/  LDS R20, [R4] ;  /* 0x0000000004147984 */ /* 0x0006280000000800 */
[----:B------:R3:W0:Y:S04]  /*0490*/  LDS.64 R14, [R13] ;  /* 0x000000000d0e7984 */ /* 0x0006280000000a00 */
[----:B------:R3:W0:Y:S01]  /*04a0*/  LDS R21, [R4+0x8] ;  /* 0x0000080004157984 */ /* 0x0006220000000800 */
[----:B------:R-:W-:Y:S06]  /*04b0*/  BAR.SYNC.DEFER_BLOCKING 0x0 ;  /* 0x0000000000007b1d */ /* 0x000fec0000010000 */
[----:B-12-4-:R-:W-:Y:S05]  /*04c0*/  @P0 EXIT ;  /* 0x000000000000094d */ /* 0x016fea0003800000 */
[----:B0--3--:R-:W0:Y:S01]  /*04d0*/  LDC.64 R12, c[0x0][0x390] ;  /* 0x0000e400ff0c7b82 */ /* 0x009e220000000a00 */
[----:B------:R-:W-:Y:S01]  /*04e0*/  FFMA R9, R2, R9, RZ ;  /* 0x0000000902097223 */ /* 0x000fe200000000ff */
[----:B------:R-:W-:-:S03]  /*04f0*/  IMAD R5, R0, 0x6, R5 ;  /* 0x0000000600057824 */ /* 0x000fc600078e0205 */
[----:B------:R-:W-:-:S04]  /*0500*/  FFMA R3, R10, R3, R9 ;  /* 0x000000030a037223 */ /* 0x000fc80000000009 */
[----:B------:R-:W-:-:S04]  /*0510*/  FFMA R6, R6, R8, R3 ;  /* 0x0000000806067223 */ /* 0x000fc80000000003 */
[----:B------:R-:W-:-:S04]  /*0520*/  FFMA R7, R23, R7, R6 ;  /* 0x0000000717077223 */ /* 0x000fc80000000006 */
[----:B------:R-:W-:-:S04]  /*0530*/  FFMA R14, R14, R20, R7 ;  /* 0x000000140e0e7223 */ /* 0x000fc80000000007 */
[----:B------:R-:W-:Y:S01]  /*0540*/  FFMA R15, R21, R15, R14 ;  /* 0x0000000f150f7223 */ /* 0x000fe2000000000e */
[----:B0-----:R-:W-:-:S05]  /*0550*/  IMAD.WIDE.U32 R12, R5, 0x4, R12 ;  /* 0x00000004050c7825 */ /* 0x001fca00078e000c */
[----:B------:R-:W-:Y:S01]  /*0560*/  STG.E desc[UR8][R12.64], R15 ;  /* 0x0000000f0c007986 */ /* 0x000fe2000c101908 */
[----:B------:R-:W-:Y:S05]  /*0570*/  EXIT ;  /* 0x000000000000794d */ /* 0x000fea0003800000 */
.L_x_0:
[----:B------:R-:W-:-:S00]  /*0580*/  BRA `(.L_x_0) ;  /* 0xfffffffc00fc7947 */ /* 0x000fc0000383ffff */
[----:B------:R-:W-:-:S00]  /*0590*/  NOP ;  /* 0x0000000000007918 */ /* 0x000fc00000000000 */
        /* <DEDUP_REMOVED lines=14> */
.L_x_1:


//--------------------- .nv.shared._Z7mat_mulPfS_S_ --------------------------
	.section	.nv.shared._Z7mat_mulPfS_S_,"aw",@nobits
	.sectionflags	@""
	.align	4
.nv.shared._Z7mat_mulPfS_S_:
	.zero		1056


//--------------------- .nv.shared.reserved.0     --------------------------
	.section	.nv.shared.reserved.0,"aw",@nobits
	.weak		__nv_reservedSMEM_offset_0_alias
	.size		__nv_reservedSMEM_offset_0_alias, 0, 64
	.other		__nv_reservedSMEM_offset_0_alias,@"STO_CUDA_RESERVED_SHARED STV_DEFAULT"
__nv_reservedSMEM_offset_0_alias:
	.zero		0
	.zero		64


//--------------------- .nv.constant0._Z7mat_mulPfS_S_ --------------------------
	.section	.nv.constant0._Z7mat_mulPfS_S_,"a",@progbits
	.sectionflags	@""
	.align	4
.nv.constant0._Z7mat_mulPfS_S_:
	.zero		920


//--------------------- SYMBOLS --------------------------

	.type		.nv.reservedSmem.offset0,@object
	.size		.nv.reservedSmem.offset0,0x4
	.type		.nv.reservedSmem.cap,@object
	.size		.nv.reservedSmem.cap,0x4
